//
// Generated by NVIDIA NVVM Compiler
//
// Compiler Build ID: CL-36424714
// Cuda compilation tools, release 13.0, V13.0.88
// Based on NVVM 20.0.0
//

.version 9.0
.target sm_100
.address_size 64

	// .globl	_Z12kernelMatMulPfS_S_i

.visible .entry _Z12kernelMatMulPfS_S_i(
	.param .u64 .ptr .align 1 _Z12kernelMatMulPfS_S_i_param_0,
	.param .u64 .ptr .align 1 _Z12kernelMatMulPfS_S_i_param_1,
	.param .u64 .ptr .align 1 _Z12kernelMatMulPfS_S_i_param_2,
	.param .u32 _Z12kernelMatMulPfS_S_i_param_3
)
{
	.reg .pred 	%p<10>;
	.reg .b32 	%r<40>;
	.reg .b32 	%f<67>;
	.reg .b64 	%rd<67>;

	ld.param.u64 	%rd14, [_Z12kernelMatMulPfS_S_i_param_1];
	ld.param.u64 	%rd15, [_Z12kernelMatMulPfS_S_i_param_2];
	ld.param.u32 	%r18, [_Z12kernelMatMulPfS_S_i_param_3];
	cvta.to.global.u64 	%rd1, %rd15;
	cvta.to.global.u64 	%rd2, %rd14;
	mov.u32 	%r19, %ctaid.y;
	mov.u32 	%r20, %ntid.y;
	mov.u32 	%r21, %tid.y;
	mad.lo.s32 	%r1, %r19, %r20, %r21;
	mov.u32 	%r22, %ctaid.x;
	mov.u32 	%r23, %ntid.x;
	mov.u32 	%r24, %tid.x;
	mad.lo.s32 	%r2, %r22, %r23, %r24;
	max.s32 	%r25, %r1, %r2;
	setp.ge.s32 	%p1, %r25, %r18;
	@%p1 bra 	$L__BB0_13;
	mul.lo.s32 	%r3, %r18, %r1;
	and.b32  	%r4, %r18, 7;
	setp.lt.u32 	%p2, %r18, 8;
	mov.f32 	%f66, 0f00000000;
	mov.b32 	%r38, 0;
	@%p2 bra 	$L__BB0_4;
	and.b32  	%r38, %r18, 2147483640;
	neg.s32 	%r36, %r38;
	mul.wide.s32 	%rd16, %r18, 4;
	add.s64 	%rd3, %rd1, %rd16;
	shl.b32 	%r7, %r18, 3;
	mul.wide.s32 	%rd17, %r18, 8;
	add.s64 	%rd4, %rd1, %rd17;
	mul.wide.s32 	%rd18, %r18, 12;
	add.s64 	%rd5, %rd1, %rd18;
	mul.wide.s32 	%rd19, %r18, 16;
	add.s64 	%rd6, %rd1, %rd19;
	mul.wide.s32 	%rd20, %r18, 20;
	add.s64 	%rd7, %rd1, %rd20;
	mul.wide.s32 	%rd21, %r18, 24;
	add.s64 	%rd8, %rd1, %rd21;
	mul.wide.s32 	%rd22, %r18, 28;
	add.s64 	%rd9, %rd1, %rd22;
	mul.wide.u32 	%rd23, %r3, 4;
	add.s64 	%rd24, %rd23, %rd2;
	add.s64 	%rd66, %rd24, 16;
	mov.f32 	%f66, 0f00000000;
	mov.u32 	%r35, %r2;
$L__BB0_3:
	.pragma "nounroll";
	mul.wide.s32 	%rd25, %r35, 4;
	add.s64 	%rd26, %rd3, %rd25;
	add.s64 	%rd27, %rd4, %rd25;
	add.s64 	%rd28, %rd5, %rd25;
	add.s64 	%rd29, %rd6, %rd25;
	add.s64 	%rd30, %rd7, %rd25;
	add.s64 	%rd31, %rd8, %rd25;
	add.s64 	%rd32, %rd9, %rd25;
	add.s64 	%rd33, %rd1, %rd25;
	ld.global.f32 	%f16, [%rd66+-16];
	ld.global.f32 	%f17, [%rd33];
	fma.rn.f32 	%f18, %f16, %f17, %f66;
	ld.global.f32 	%f19, [%rd66+-12];
	ld.global.f32 	%f20, [%rd26];
	fma.rn.f32 	%f21, %f19, %f20, %f18;
	ld.global.f32 	%f22, [%rd66+-8];
	ld.global.f32 	%f23, [%rd27];
	fma.rn.f32 	%f24, %f22, %f23, %f21;
	ld.global.f32 	%f25, [%rd66+-4];
	ld.global.f32 	%f26, [%rd28];
	fma.rn.f32 	%f27, %f25, %f26, %f24;
	ld.global.f32 	%f28, [%rd66];
	ld.global.f32 	%f29, [%rd29];
	fma.rn.f32 	%f30, %f28, %f29, %f27;
	ld.global.f32 	%f31, [%rd66+4];
	ld.global.f32 	%f32, [%rd30];
	fma.rn.f32 	%f33, %f31, %f32, %f30;
	ld.global.f32 	%f34, [%rd66+8];
	ld.global.f32 	%f35, [%rd31];
	fma.rn.f32 	%f36, %f34, %f35, %f33;
	ld.global.f32 	%f37, [%rd66+12];
	ld.global.f32 	%f38, [%rd32];
	fma.rn.f32 	%f66, %f37, %f38, %f36;
	add.s32 	%r36, %r36, 8;
	add.s32 	%r35, %r35, %r7;
	add.s64 	%rd66, %rd66, 32;
	setp.ne.s32 	%p3, %r36, 0;
	@%p3 bra 	$L__BB0_3;
$L__BB0_4:
	setp.eq.s32 	%p4, %r4, 0;
	@%p4 bra 	$L__BB0_12;
	and.b32  	%r13, %r18, 3;
	setp.lt.u32 	%p5, %r4, 4;
	@%p5 bra 	$L__BB0_7;
	add.s32 	%r27, %r38, %r3;
	mul.wide.u32 	%rd34, %r27, 4;
	add.s64 	%rd35, %rd2, %rd34;
	ld.global.f32 	%f40, [%rd35];
	mad.lo.s32 	%r28, %r38, %r18, %r2;
	mul.wide.s32 	%rd36, %r28, 4;
	add.s64 	%rd37, %rd1, %rd36;
	ld.global.f32 	%f41, [%rd37];
	fma.rn.f32 	%f42, %f40, %f41, %f66;
	cvt.u64.u32 	%rd38, %r3;
	cvt.u64.u32 	%rd39, %r38;
	add.s64 	%rd40, %rd39, %rd38;
	shl.b64 	%rd41, %rd40, 2;
	add.s64 	%rd42, %rd2, %rd41;
	ld.global.f32 	%f43, [%rd42+4];
	mul.wide.s32 	%rd43, %r18, 4;
	add.s64 	%rd44, %rd37, %rd43;
	ld.global.f32 	%f44, [%rd44];
	fma.rn.f32 	%f45, %f43, %f44, %f42;
	ld.global.f32 	%f46, [%rd42+8];
	add.s64 	%rd45, %rd44, %rd43;
	ld.global.f32 	%f47, [%rd45];
	fma.rn.f32 	%f48, %f46, %f47, %f45;
	ld.global.f32 	%f49, [%rd42+12];
	add.s64 	%rd46, %rd45, %rd43;
	ld.global.f32 	%f50, [%rd46];
	fma.rn.f32 	%f66, %f49, %f50, %f48;
	add.s32 	%r38, %r38, 4;
$L__BB0_7:
	setp.eq.s32 	%p6, %r13, 0;
	@%p6 bra 	$L__BB0_12;
	setp.eq.s32 	%p7, %r13, 1;
	@%p7 bra 	$L__BB0_10;
	add.s32 	%r29, %r38, %r3;
	mul.wide.u32 	%rd47, %r29, 4;
	add.s64 	%rd48, %rd2, %rd47;
	ld.global.f32 	%f52, [%rd48];
	mad.lo.s32 	%r30, %r38, %r18, %r2;
	mul.wide.s32 	%rd49, %r30, 4;
	add.s64 	%rd50, %rd1, %rd49;
	ld.global.f32 	%f53, [%rd50];
	fma.rn.f32 	%f54, %f52, %f53, %f66;
	cvt.u64.u32 	%rd51, %r3;
	cvt.u64.u32 	%rd52, %r38;
	add.s64 	%rd53, %rd52, %rd51;
	shl.b64 	%rd54, %rd53, 2;
	add.s64 	%rd55, %rd2, %rd54;
	ld.global.f32 	%f55, [%rd55+4];
	mul.wide.s32 	%rd56, %r18, 4;
	add.s64 	%rd57, %rd50, %rd56;
	ld.global.f32 	%f56, [%rd57];
	fma.rn.f32 	%f66, %f55, %f56, %f54;
	add.s32 	%r38, %r38, 2;
$L__BB0_10:
	and.b32  	%r31, %r18, 1;
	setp.eq.b32 	%p8, %r31, 1;
	not.pred 	%p9, %p8;
	@%p9 bra 	$L__BB0_12;
	add.s32 	%r32, %r38, %r3;
	mul.wide.u32 	%rd58, %r32, 4;
	add.s64 	%rd59, %rd2, %rd58;
	ld.global.f32 	%f57, [%rd59];
	mad.lo.s32 	%r33, %r38, %r18, %r2;
	mul.wide.s32 	%rd60, %r33, 4;
	add.s64 	%rd61, %rd1, %rd60;
	ld.global.f32 	%f58, [%rd61];
	fma.rn.f32 	%f66, %f57, %f58, %f66;
$L__BB0_12:
	ld.param.u64 	%rd65, [_Z12kernelMatMulPfS_S_i_param_0];
	add.s32 	%r34, %r3, %r2;
	cvta.to.global.u64 	%rd62, %rd65;
	mul.wide.s32 	%rd63, %r34, 4;
	add.s64 	%rd64, %rd62, %rd63;
	st.global.f32 	[%rd64], %f66;
$L__BB0_13:
	ret;

}


// ===== COMPILED SASS (sm_100) =====

	.target	sm_100

	.elftype	@"ET_EXEC"


//--------------------- .note.nv.tkinfo           --------------------------
	.section	.note.nv.tkinfo,"",@"SHT_NOTE"
	.sectionflags	@"SHF_NOTE_NV_TKINFO"
	.tkinfo
        /*0018*/ 	.word	0x00000002
        /*0030*/ 	.string	""
        /*0030*/ 	.string	"ptxas"
        /*0030*/ 	.string	"Cuda compilation tools, release 13.0, V13.0.88"
        /*0030*/ 	.string	"Build cuda_13.0.r13.0/compiler.36424714_0"
        /*0030*/ 	.string	"-arch sm_100 -m 64 "



//--------------------- .note.nv.cuinfo           --------------------------
	.section	.note.nv.cuinfo,"",@"SHT_NOTE"
	.sectionflags	@"SHF_NOTE_NV_CUINFO"
        /*0018*/ 	.short	0x0002
        /*001a*/ 	.short	0x0064
        /*001c*/ 	.short	0x0082
	.zero		2


//--------------------- .nv.info                  --------------------------
	.section	.nv.info,"",@"SHT_CUDA_INFO"
	.align	4


	//----- nvinfo : EIATTR_REGCOUNT
	.align		4
        /*0000*/ 	.byte	0x04, 0x2f
        /*0002*/ 	.short	(.L_1 - .L_0)
	.align		4
.L_0:
        /*0004*/ 	.word	index@(_Z12kernelMatMulPfS_S_i)
        /*0008*/ 	.word	0x0000001e


	//----- nvinfo : EIATTR_FRAME_SIZE
	.align		4
.L_1:
        /*000c*/ 	.byte	0x04, 0x11
        /*000e*/ 	.short	(.L_3 - .L_2)
	.align		4
.L_2:
        /*0010*/ 	.word	index@(_Z12kernelMatMulPfS_S_i)
        /*0014*/ 	.word	0x00000000


	//----- nvinfo : EIATTR_MIN_STACK_SIZE
	.align		4
.L_3:
        /*0018*/ 	.byte	0x04, 0x12
        /*001a*/ 	.short	(.L_5 - .L_4)
	.align		4
.L_4:
        /*001c*/ 	.word	index@(_Z12kernelMatMulPfS_S_i)
        /*0020*/ 	.word	0x00000000
.L_5:


//--------------------- .nv.compat                --------------------------
	.section	.nv.compat,"",@"SHT_CUDA_COMPAT_INFO"
	.align	4
        /*0000*/ 	.byte	0x02, 0x09, 0x00, 0x00, 0x02, 0x02, 0x01, 0x00, 0x02, 0x05, 0x05, 0x00, 0x03, 0x07, 0x01, 0x01
        /*0010*/ 	.byte	0x02, 0x03, 0x00, 0x00, 0x02, 0x06, 0x01, 0x00, 0x04, 0x0b, 0x08, 0x00, 0x09, 0x00, 0x00, 0x00
        /*0020*/ 	.byte	0x00, 0x00, 0x00, 0x00


//--------------------- .nv.info._Z12kernelMatMulPfS_S_i --------------------------
	.section	.nv.info._Z12kernelMatMulPfS_S_i,"",@"SHT_CUDA_INFO"
	.sectionflags	@""
	.align	4


	//----- nvinfo : EIATTR_CUDA_API_VERSION
	.align		4
        /*0000*/ 	.byte	0x04, 0x37
        /*0002*/ 	.short	(.L_7 - .L_6)
.L_6:
        /*0004*/ 	.word	0x00000082


	//----- nvinfo : EIATTR_KPARAM_INFO
	.align		4
.L_7:
        /*0008*/ 	.byte	0x04, 0x17
        /*000a*/ 	.short	(.L_9 - .L_8)
.L_8:
        /*000c*/ 	.word	0x00000000
        /*0010*/ 	.short	0x0003
        /*0012*/ 	.short	0x0018
        /*0014*/ 	.byte	0x00, 0xf0, 0x11, 0x00


	//----- nvinfo : EIATTR_KPARAM_INFO
	.align		4
.L_9:
        /*0018*/ 	.byte	0x04, 0x17
        /*001a*/ 	.short	(.L_11 - .L_10)
.L_10:
        /*001c*/ 	.word	0x00000000
        /*0020*/ 	.short	0x0002
        /*0022*/ 	.short	0x0010
        /*0024*/ 	.byte	0x00, 0xf5, 0x21, 0x00


	//----- nvinfo : EIATTR_KPARAM_INFO
	.align		4
.L_11:
        /*0028*/ 	.byte	0x04, 0x17
        /*002a*/ 	.short	(.L_13 - .L_12)
.L_12:
        /*002c*/ 	.word	0x00000000
        /*0030*/ 	.short	0x0001
        /*0032*/ 	.short	0x0008
        /*0034*/ 	.byte	0x00, 0xf5, 0x21, 0x00


	//----- nvinfo : EIATTR_KPARAM_INFO
	.align		4
.L_13:
        /*0038*/ 	.byte	0x04, 0x17
        /*003a*/ 	.short	(.L_15 - .L_14)
.L_14:
        /*003c*/ 	.word	0x00000000
        /*0040*/ 	.short	0x0000
        /*0042*/ 	.short	0x0000
        /*0044*/ 	.byte	0x00, 0xf5, 0x21, 0x00


	//----- nvinfo : EIATTR_SPARSE_MMA_MASK
	.align		4
.L_15:
        /*0048*/ 	.byte	0x03, 0x50
        /*004a*/ 	.short	0x0000


	//----- nvinfo : EIATTR_MAXREG_COUNT
	.align		4
        /*004c*/ 	.byte	0x03, 0x1b
        /*004e*/ 	.short	0x00ff


	//----- nvinfo : EIATTR_MERCURY_ISA_VERSION
	.align		4
        /*0050*/ 	.byte	0x03, 0x5f
        /*0052*/ 	.short	0x0101


	//----- nvinfo : EIATTR_VRC_CTA_INIT_COUNT
	.align		4
        /*0054*/ 	.byte	0x02, 0x4a
	.zero		1
	.zero		1


	//----- nvinfo : EIATTR_EXIT_INSTR_OFFSETS
	.align		4
        /*0058*/ 	.byte	0x04, 0x1c
        /*005a*/ 	.short	(.L_17 - .L_16)


	//   ....[0]....
.L_16:
        /*005c*/ 	.word	0x000000c0


	//   ....[1]....
        /*0060*/ 	.word	0x00000aa0


	//----- nvinfo : EIATTR_CBANK_PARAM_SIZE
	.align		4
.L_17:
        /*0064*/ 	.byte	0x03, 0x19
        /*0066*/ 	.short	0x001c


	//----- nvinfo : EIATTR_PARAM_CBANK
	.align		4
        /*0068*/ 	.byte	0x04, 0x0a
        /*006a*/ 	.short	(.L_19 - .L_18)
	.align		4
.L_18:
        /*006c*/ 	.word	index@(.nv.constant0._Z12kernelMatMulPfS_S_i)
        /*0070*/ 	.short	0x0380
        /*0072*/ 	.short	0x001c


	//----- nvinfo : EIATTR_SW_WAR
	.align		4
.L_19:
        /*0074*/ 	.byte	0x04, 0x36
        /*0076*/ 	.short	(.L_21 - .L_20)
.L_20:
        /*0078*/ 	.word	0x00000008
.L_21:


//--------------------- .nv.callgraph             --------------------------
	.section	.nv.callgraph,"",@"SHT_CUDA_CALLGRAPH"
	.align	4
	.sectionentsize	8
	.align		4
        /*0000*/ 	.word	0x00000000
	.align		4
        /*0004*/ 	.word	0xffffffff
	.align		4
        /*0008*/ 	.word	0x00000000
	.align		4
        /*000c*/ 	.word	0xfffffffe
	.align		4
        /*0010*/ 	.word	0x00000000
	.align		4
        /*0014*/ 	.word	0xfffffffd
	.align		4
        /*0018*/ 	.word	0x00000000
	.align		4
        /*001c*/ 	.word	0xfffffffc


//--------------------- .text._Z12kernelMatMulPfS_S_i --------------------------
	.section	.text._Z12kernelMatMulPfS_S_i,"ax",@progbits
	.align	128
        .global         _Z12kernelMatMulPfS_S_i
        .type           _Z12kernelMatMulPfS_S_i,@function
        .size           _Z12kernelMatMulPfS_S_i,(.L_x_5 - _Z12kernelMatMulPfS_S_i)
        .other          _Z12kernelMatMulPfS_S_i,@"STO_CUDA_ENTRY STV_DEFAULT"
_Z12kernelMatMulPfS_S_i:
.text._Z12kernelMatMulPfS_S_i:
[----:B------:R-:W-:Y:S01]  /*0000*/  LDC R1, c[0x0][0x37c] ;  /* 0x0000df00ff017b82 */ /* 0x000fe20000000800 */
[----:B------:R-:W0:Y:S07]  /*0010*/  S2R R0, SR_TID.Y ;  /* 0x0000000000007919 */ /* 0x000e2e0000002200 */
[----:B------:R-:W0:Y:S01]  /*0020*/  S2UR UR4, SR_CTAID.Y ;  /* 0x00000000000479c3 */ /* 0x000e220000002600 */
[----:B------:R-:W1:Y:S01]  /*0030*/  LDCU UR20, c[0x0][0x398] ;  /* 0x00007300ff1477ac */ /* 0x000e620008000800 */
[----:B------:R-:W2:Y:S06]  /*0040*/  S2R R3, SR_TID.X ;  /* 0x0000000000037919 */ /* 0x000eac0000002100 */
[----:B------:R-:W0:Y:S08]  /*0050*/  LDC R13, c[0x0][0x364] ;  /* 0x0000d900ff0d7b82 */ /* 0x000e300000000800 */
[----:B------:R-:W2:Y:S08]  /*0060*/  S2UR UR5, SR_CTAID.X ;  /* 0x00000000000579c3 */ /* 0x000eb00000002500 */
[----:B------:R-:W2:Y:S01]  /*0070*/  LDC R2, c[0x0][0x360] ;  /* 0x0000d800ff027b82 */ /* 0x000ea20000000800 */
[----:B0-----:R-:W-:-:S02]  /*0080*/  IMAD R13, R13, UR4, R0 ;  /* 0x000000040d0d7c24 */ /* 0x001fc4000f8e0200 */
[----:B--2---:R-:W-:-:S05]  /*0090*/  IMAD R0, R2, UR5, R3 ;  /* 0x0000000502007c24 */ /* 0x004fca000f8e0203 */
[----:B------:R-:W-:-:S04]  /*00a0*/  VIMNMX R2, PT, PT, R13, R0, !PT ;  /* 0x000000000d027248 */ /* 0x000fc80007fe0100 */
[----:B-1----:R-:W-:-:S13]  /*00b0*/  ISETP.GE.AND P0, PT, R2, UR20, PT ;  /* 0x0000001402007c0c */ /* 0x002fda000bf06270 */
[----:B------:R-:W-:Y:S05]  /*00c0*/  @P0 EXIT ;  /* 0x000000000000094d */ /* 0x000fea0003800000 */
[----:B------:R-:W-:Y:S01]  /*00d0*/  UISETP.GE.U32.AND UP0, UPT, UR20, 0x8, UPT ;  /* 0x000000081400788c */ /* 0x000fe2000bf06070 */
[----:B------:R-:W-:Y:S02]  /*00e0*/  HFMA2 R12, -RZ, RZ, 0, 0 ;  /* 0x00000000ff0c7431 */ /* 0x000fe400000001ff */
[----:B------:R-:W-:Y:S01]  /*00f0*/  IMAD R13, R13, UR20, RZ ;  /* 0x000000140d0d7c24 */ /* 0x000fe2000f8e02ff */
[----:B------:R-:W-:Y:S01]  /*0100*/  UMOV UR4, URZ ;  /* 0x000000ff00047c82 */ /* 0x000fe20008000000 */
[----:B------:R-:W0:Y:S04]  /*0110*/  LDCU.64 UR18, c[0x0][0x358] ;  /* 0x00006b00ff1277ac */ /* 0x000e280008000a00 */
[----:B------:R-:W-:Y:S05]  /*0120*/  BRA.U !UP0, `(.L_x_0) ;  /* 0x0000000508007547 */ /* 0x000fea000b800000 */
[----:B------:R-:W1:Y:S01]  /*0130*/  LDC.64 R2, c[0x0][0x388] ;  /* 0x0000e200ff027b82 */ /* 0x000e620000000a00 */
[----:B------:R-:W2:Y:S01]  /*0140*/  LDCU.64 UR22, c[0x0][0x390] ;  /* 0x00007200ff1677ac */ /* 0x000ea20008000a00 */
[----:B------:R-:W-:Y:S02]  /*0150*/  MOV R12, RZ ;  /* 0x000000ff000c7202 */ /* 0x000fe40000000f00 */
[----:B------:R-:W-:Y:S01]  /*0160*/  MOV R14, R0 ;  /* 0x00000000000e7202 */ /* 0x000fe20000000f00 */
[----:B------:R-:W-:-:S04]  /*0170*/  ULOP3.LUT UR4, UR20, 0x7ffffff8, URZ, 0xc0, !UPT ;  /* 0x7ffffff814047892 */ /* 0x000fc8000f8ec0ff */
[----:B------:R-:W-:Y:S02]  /*0180*/  UIADD3 UR5, UPT, UPT, -UR4, URZ, URZ ;  /* 0x000000ff04057290 */ /* 0x000fe4000fffe1ff */
[----:B--2---:R-:W-:Y:S02]  /*0190*/  UIMAD.WIDE UR6, UR20, 0x8, UR22 ;  /* 0x00000008140678a5 */ /* 0x004fe4000f8e0216 */
[----:B------:R-:W-:Y:S02]  /*01a0*/  UIMAD.WIDE UR8, UR20, 0xc, UR22 ;  /* 0x0000000c140878a5 */ /* 0x000fe4000f8e0216 */
[----:B------:R-:W-:Y:S01]  /*01b0*/  UIMAD.WIDE UR10, UR20, 0x10, UR22 ;  /* 0x00000010140a78a5 */ /* 0x000fe2000f8e0216 */
[----:B-1----:R-:W-:Y:S01]  /*01c0*/  IMAD.WIDE.U32 R2, R13, 0x4, R2 ;  /* 0x000000040d027825 */ /* 0x002fe200078e0002 */
[----:B------:R-:W-:Y:S02]  /*01d0*/  UIMAD.WIDE UR12, UR20, 0x14, UR22 ;  /* 0x00000014140c78a5 */ /* 0x000fe4000f8e0216 */
[----:B------:R-:W-:Y:S01]  /*01e0*/  UIMAD.WIDE UR14, UR20, 0x18, UR22 ;  /* 0x00000018140e78a5 */ /* 0x000fe2000f8e0216 */
[----:B------:R-:W-:Y:S01]  /*01f0*/  IADD3 R2, P0, PT, R2, 0x10, RZ ;  /* 0x0000001002027810 */ /* 0x000fe20007f1e0ff */
[----:B------:R-:W-:-:S03]  /*0200*/  UIMAD.WIDE UR16, UR20, 0x1c, UR22 ;  /* 0x0000001c141078a5 */ /* 0x000fc6000f8e0216 */
[----:B------:R-:W-:-:S09]  /*0210*/  IADD3.X R3, PT, PT, RZ, R3, RZ, P0, !PT ;  /* 0x00000003ff037210 */ /* 0x000fd200007fe4ff */
.L_x_1:
[----:B------:R-:W-:Y:S01]  /*0220*/  UIMAD.WIDE UR24, UR20, 0x4, UR22 ;  /* 0x00000004141878a5 */ /* 0x000fe2000f8e0216 */
[----:B------:R-:W-:Y:S01]  /*0230*/  MOV R23, 0x4 ;  /* 0x0000000400177802 */ /* 0x000fe20000000f00 */
[----:B------:R-:W-:Y:S01]  /*0240*/  HFMA2 R25, -RZ, RZ, 0, 2.384185791015625e-07 ;  /* 0x00000004ff197431 */ /* 0x000fe200000001ff */
[----:B0-----:R-:W2:Y:S03]  /*0250*/  LDG.E R21, desc[UR18][R2.64+-0x10] ;  /* 0xfffff01202157981 */ /* 0x001ea6000c1e1900 */
[----:B------:R-:W-:Y:S01]  /*0260*/  IMAD.WIDE R22, R14, R23, UR22 ;  /* 0x000000160e167e25 */ /* 0x000fe2000f8e0217 */
[----:B------:R-:W-:Y:S01]  /*0270*/  MOV R8, UR24 ;  /* 0x0000001800087c02 */ /* 0x000fe20008000f00 */
[----:B------:R-:W3:Y:S01]  /*0280*/  LDG.E R19, desc[UR18][R2.64+-0xc] ;  /* 0xfffff41202137981 */ /* 0x000ee2000c1e1900 */
[----:B------:R-:W-:-:S03]  /*0290*/  MOV R9, UR25 ;  /* 0x0000001900097c02 */ /* 0x000fc60008000f00 */
[----:B------:R-:W2:Y:S01]  /*02a0*/  LDG.E R22, desc[UR18][R22.64] ;  /* 0x0000001216167981 */ /* 0x000ea2000c1e1900 */
[----:B------:R-:W-:Y:S02]  /*02b0*/  IMAD.MOV.U32 R11, RZ, RZ, 0x4 ;  /* 0x00000004ff0b7424 */ /* 0x000fe400078e00ff */
[----:B------:R-:W-:-:S04]  /*02c0*/  IMAD.WIDE R8, R14, 0x4, R8 ;  /* 0x000000040e087825 */ /* 0x000fc800078e0208 */
[----:B------:R-:W-:Y:S01]  /*02d0*/  HFMA2 R7, -RZ, RZ, 0, 2.384185791015625e-07 ;  /* 0x00000004ff077431 */ /* 0x000fe200000001ff */
[----:B------:R-:W-:Y:S01]  /*02e0*/  MOV R5, 0x4 ;  /* 0x0000000400057802 */ /* 0x000fe20000000f00 */
[----:B------:R-:W4:Y:S01]  /*02f0*/  LDG.E R17, desc[UR18][R2.64+-0x8] ;  /* 0xfffff81202117981 */ /* 0x000f22000c1e1900 */
[----:B------:R-:W-:-:S03]  /*0300*/  IMAD.WIDE R24, R14, R25, UR6 ;  /* 0x000000060e187e25 */ /* 0x000fc6000f8e0219 */
[----:B------:R0:W3:Y:S01]  /*0310*/  LDG.E R20, desc[UR18][R8.64] ;  /* 0x0000001208147981 */ /* 0x0000e2000c1e1900 */
[----:B------:R-:W-:-:S03]  /*0320*/  IMAD.WIDE R10, R14, R11, UR8 ;  /* 0x000000080e0a7e25 */ /* 0x000fc6000f8e020b */
[----:B------:R-:W4:Y:S01]  /*0330*/  LDG.E R18, desc[UR18][R24.64] ;  /* 0x0000001218127981 */ /* 0x000f22000c1e1900 */
[----:B------:R-:W-:-:S04]  /*0340*/  IMAD.WIDE R4, R14, R5, UR10 ;  /* 0x0000000a0e047e25 */ /* 0x000fc8000f8e0205 */
[----:B------:R-:W-:Y:S01]  /*0350*/  HFMA2 R27, -RZ, RZ, 0, 2.384185791015625e-07 ;  /* 0x00000004ff1b7431 */ /* 0x000fe200000001ff */
[----:B------:R1:W5:Y:S01]  /*0360*/  LDG.E R16, desc[UR18][R10.64] ;  /* 0x000000120a107981 */ /* 0x000362000c1e1900 */
[C---:B------:R-:W-:Y:S01]  /*0370*/  IMAD.WIDE R6, R14.reuse, R7, UR12 ;  /* 0x0000000c0e067e25 */ /* 0x040fe2000f8e0207 */
[----:B0-----:R-:W-:Y:S02]  /*0380*/  MOV R9, 0x4 ;  /* 0x0000000400097802 */ /* 0x001fe40000000f00 */
[----:B------:R-:W5:Y:S04]  /*0390*/  LDG.E R15, desc[UR18][R2.64+-0x4] ;  /* 0xfffffc12020f7981 */ /* 0x000f68000c1e1900 */
[----:B------:R0:W5:Y:S01]  /*03a0*/  LDG.E R4, desc[UR18][R4.64] ;  /* 0x0000001204047981 */ /* 0x000162000c1e1900 */
[----:B------:R-:W-:-:S03]  /*03b0*/  IMAD.WIDE R8, R14, R9, UR14 ;  /* 0x0000000e0e087e25 */ /* 0x000fc6000f8e0209 */
[----:B------:R-:W5:Y:S01]  /*03c0*/  LDG.E R23, desc[UR18][R2.64] ;  /* 0x0000001202177981 */ /* 0x000f62000c1e1900 */
[----:B-1----:R-:W-:-:S03]  /*03d0*/  IMAD.WIDE R10, R14, R27, UR16 ;  /* 0x000000100e0a7e25 */ /* 0x002fc6000f8e021b */
[----:B------:R-:W5:Y:S04]  /*03e0*/  LDG.E R7, desc[UR18][R6.64] ;  /* 0x0000001206077981 */ /* 0x000f68000c1e1900 */
[----:B------:R-:W5:Y:S04]  /*03f0*/  LDG.E R24, desc[UR18][R2.64+0x4] ;  /* 0x0000041202187981 */ /* 0x000f68000c1e1900 */
[----:B------:R-:W5:Y:S04]  /*0400*/  LDG.E R8, desc[UR18][R8.64] ;  /* 0x0000001208087981 */ /* 0x000f68000c1e1900 */
[----:B------:R-:W5:Y:S04]  /*0410*/  LDG.E R25, desc[UR18][R2.64+0x8] ;  /* 0x0000081202197981 */ /* 0x000f68000c1e1900 */
[----:B------:R-:W5:Y:S04]  /*0420*/  LDG.E R10, desc[UR18][R10.64] ;  /* 0x000000120a0a7981 */ /* 0x000f68000c1e1900 */
[----:B------:R1:W5:Y:S01]  /*0430*/  LDG.E R27, desc[UR18][R2.64+0xc] ;  /* 0x00000c12021b7981 */ /* 0x000362000c1e1900 */
[----:B------:R-:W-:-:S04]  /*0440*/  UIADD3 UR5, UPT, UPT, UR5, 0x8, URZ ;  /* 0x0000000805057890 */ /* 0x000fc8000fffe0ff */
[----:B------:R-:W-:Y:S01]  /*0450*/  UISETP.NE.AND UP0, UPT, UR5, URZ, UPT ;  /* 0x000000ff0500728c */ /* 0x000fe2000bf05270 */
[----:B0-----:R-:W-:Y:S02]  /*0460*/  MOV R5, UR20 ;  /* 0x0000001400057c02 */ /* 0x001fe40008000f00 */
[----:B-1----:R-:W-:-:S03]  /*0470*/  IADD3 R2, P0, PT, R2, 0x20, RZ ;  /* 0x0000002002027810 */ /* 0x002fc60007f1e0ff */
[----:B------:R-:W-:Y:S01]  /*0480*/  IMAD R14, R5, 0x8, R14 ;  /* 0x00000008050e7824 */ /* 0x000fe200078e020e */
[----:B------:R-:W-:Y:S01]  /*0490*/  IADD3.X R3, PT, PT, RZ, R3, RZ, P0, !PT ;  /* 0x00000003ff037210 */ /* 0x000fe200007fe4ff */
[----:B--2---:R-:W-:-:S04]  /*04a0*/  FFMA R22, R21, R22, R12 ;  /* 0x0000001615167223 */ /* 0x004fc8000000000c */
[----:B---3--:R-:W-:-:S04]  /*04b0*/  FFMA R20, R19, R20, R22 ;  /* 0x0000001413147223 */ /* 0x008fc80000000016 */
[----:B----4-:R-:W-:-:S04]  /*04c0*/  FFMA R18, R17, R18, R20 ;  /* 0x0000001211127223 */ /* 0x010fc80000000014 */
[----:B-----5:R-:W-:-:S04]  /*04d0*/  FFMA R16, R15, R16, R18 ;  /* 0x000000100f107223 */ /* 0x020fc80000000012 */
[----:B------:R-:W-:-:S04]  /*04e0*/  FFMA R23, R23, R4, R16 ;  /* 0x0000000417177223 */ /* 0x000fc80000000010 */
[----:B------:R-:W-:-:S04]  /*04f0*/  FFMA R24, R24, R7, R23 ;  /* 0x0000000718187223 */ /* 0x000fc80000000017 */
[----:B------:R-:W-:-:S04]  /*0500*/  FFMA R8, R25, R8, R24 ;  /* 0x0000000819087223 */ /* 0x000fc80000000018 */
[----:B------:R-:W-:Y:S01]  /*0510*/  FFMA R12, R27, R10, R8 ;  /* 0x0000000a1b0c7223 */ /* 0x000fe20000000008 */
[----:B------:R-:W-:Y:S06]  /*0520*/  BRA.U UP0, `(.L_x_1) ;  /* 0xfffffffd003c7547 */ /* 0x000fec000b83ffff */
.L_x_0:
[----:B------:R-:W-:-:S04]  /*0530*/  ULOP3.LUT UR6, UR20, 0x7, URZ, 0xc0, !UPT ;  /* 0x0000000714067892 */ /* 0x000fc8000f8ec0ff */
[----:B------:R-:W-:-:S09]  /*0540*/  UISETP.NE.AND UP0, UPT, UR6, URZ, UPT ;  /* 0x000000ff0600728c */ /* 0x000fd2000bf05270 */
[----:B------:R-:W-:Y:S05]  /*0550*/  BRA.U !UP0, `(.L_x_2) ;  /* 0x0000000508407547 */ /* 0x000fea000b800000 */
[----:B------:R-:W-:Y:S02]  /*0560*/  UISETP.GE.U32.AND UP0, UPT, UR6, 0x4, UPT ;  /* 0x000000040600788c */ /* 0x000fe4000bf06070 */
[----:B------:R-:W-:-:S04]  /*0570*/  ULOP3.LUT UR5, UR20, 0x3, URZ, 0xc0, !UPT ;  /* 0x0000000314057892 */ /* 0x000fc8000f8ec0ff */
[----:B------:R-:W-:-:S03]  /*0580*/  UISETP.NE.AND UP1, UPT, UR5, URZ, UPT ;  /* 0x000000ff0500728c */ /* 0x000fc6000bf25270 */
[----:B------:R-:W-:Y:S08]  /*0590*/  BRA.U !UP0, `(.L_x_3) ;  /* 0x00000001087c7547 */ /* 0x000ff0000b800000 */
[----:B------:R-:W1:Y:S01]  /*05a0*/  LDC.64 R6, c[0x0][0x390] ;  /* 0x0000e400ff067b82 */ /* 0x000e620000000a00 */
[----:B------:R-:W2:Y:S01]  /*05b0*/  LDCU.64 UR6, c[0x0][0x388] ;  /* 0x00007100ff0677ac */ /* 0x000ea20008000a00 */
[----:B------:R-:W-:Y:S02]  /*05c0*/  MOV R9, UR4 ;  /* 0x0000000400097c02 */ /* 0x000fe40008000f00 */
[C---:B------:R-:W-:Y:S02]  /*05d0*/  IADD3 R3, PT, PT, R13.reuse, UR4, RZ ;  /* 0x000000040d037c10 */ /* 0x040fe4000fffe0ff */
[----:B------:R-:W-:Y:S01]  /*05e0*/  IADD3 R10, P0, PT, R13, UR4, RZ ;  /* 0x000000040d0a7c10 */ /* 0x000fe2000ff1e0ff */
[----:B------:R-:W-:Y:S01]  /*05f0*/  IMAD R9, R9, UR20, R0 ;  /* 0x0000001409097c24 */ /* 0x000fe2000f8e0200 */
[----:B------:R-:W3:Y:S01]  /*0600*/  LDC.64 R4, c[0x0][0x388] ;  /* 0x0000e200ff047b82 */ /* 0x000ee20000000a00 */
[----:B------:R-:W-:Y:S02]  /*0610*/  MOV R11, UR20 ;  /* 0x00000014000b7c02 */ /* 0x000fe40008000f00 */
[----:B------:R-:W-:Y:S01]  /*0620*/  MOV R15, UR20 ;  /* 0x00000014000f7c02 */ /* 0x000fe20008000f00 */
[----:B-1----:R-:W-:Y:S01]  /*0630*/  IMAD.WIDE R6, R9, 0x4, R6 ;  /* 0x0000000409067825 */ /* 0x002fe200078e0206 */
[----:B------:R-:W-:-:S05]  /*0640*/  MOV R9, UR20 ;  /* 0x0000001400097c02 */ /* 0x000fca0008000f00 */
[----:B------:R-:W-:Y:S02]  /*0650*/  IMAD.WIDE R8, R9, 0x4, R6 ;  /* 0x0000000409087825 */ /* 0x000fe400078e0206 */
[----:B0-----:R-:W4:Y:S02]  /*0660*/  LDG.E R6, desc[UR18][R6.64] ;  /* 0x0000001206067981 */ /* 0x001f24000c1e1900 */
[----:B---3--:R-:W-:Y:S01]  /*0670*/  IMAD.WIDE.U32 R4, R3, 0x4, R4 ;  /* 0x0000000403047825 */ /* 0x008fe200078e0004 */
[----:B------:R-:W-:Y:S01]  /*0680*/  IADD3.X R3, PT, PT, RZ, RZ, RZ, P0, !PT ;  /* 0x000000ffff037210 */ /* 0x000fe200007fe4ff */
[----:B------:R-:W3:Y:S01]  /*0690*/  LDG.E R17, desc[UR18][R8.64] ;  /* 0x0000001208117981 */ /* 0x000ee2000c1e1900 */
[----:B--2---:R-:W-:-:S03]  /*06a0*/  LEA R2, P0, R10, UR6, 0x2 ;  /* 0x000000060a027c11 */ /* 0x004fc6000f8010ff */
[----:B------:R-:W4:Y:S01]  /*06b0*/  LDG.E R5, desc[UR18][R4.64] ;  /* 0x0000001204057981 */ /* 0x000f22000c1e1900 */
[----:B------:R-:W-:Y:S01]  /*06c0*/  LEA.HI.X R3, R10, UR7, R3, 0x2, P0 ;  /* 0x000000070a037c11 */ /* 0x000fe200080f1403 */
[----:B------:R-:W-:-:S04]  /*06d0*/  IMAD.WIDE R10, R11, 0x4, R8 ;  /* 0x000000040b0a7825 */ /* 0x000fc800078e0208 */
[----:B------:R-:W3:Y:S01]  /*06e0*/  LDG.E R16, desc[UR18][R2.64+0x4] ;  /* 0x0000041202107981 */ /* 0x000ee2000c1e1900 */
[----:B------:R-:W-:-:S03]  /*06f0*/  IMAD.WIDE R14, R15, 0x4, R10 ;  /* 0x000000040f0e7825 */ /* 0x000fc600078e020a */
[----:B------:R-:W2:Y:S04]  /*0700*/  LDG.E R19, desc[UR18][R10.64] ;  /* 0x000000120a137981 */ /* 0x000ea8000c1e1900 */
[----:B------:R-:W2:Y:S04]  /*0710*/  LDG.E R18, desc[UR18][R2.64+0x8] ;  /* 0x0000081202127981 */ /* 0x000ea8000c1e1900 */
[----:B------:R-:W5:Y:S04]  /*0720*/  LDG.E R20, desc[UR18][R2.64+0xc] ;  /* 0x00000c1202147981 */ /* 0x000f68000c1e1900 */
[----:B------:R-:W5:Y:S01]  /*0730*/  LDG.E R14, desc[UR18][R14.64] ;  /* 0x000000120e0e7981 */ /* 0x000f62000c1e1900 */
[----:B------:R-:W-:Y:S01]  /*0740*/  UIADD3 UR4, UPT, UPT, UR4, 0x4, URZ ;  /* 0x0000000404047890 */ /* 0x000fe2000fffe0ff */
[----:B----4-:R-:W-:-:S04]  /*0750*/  FFMA R5, R5, R6, R12 ;  /* 0x0000000605057223 */ /* 0x010fc8000000000c */
[----:B---3--:R-:W-:-:S04]  /*0760*/  FFMA R5, R16, R17, R5 ;  /* 0x0000001110057223 */ /* 0x008fc80000000005 */
[----:B--2---:R-:W-:-:S04]  /*0770*/  FFMA R5, R18, R19, R5 ;  /* 0x0000001312057223 */ /* 0x004fc80000000005 */
[----:B-----5:R-:W-:-:S07]  /*0780*/  FFMA R12, R20, R14, R5 ;  /* 0x0000000e140c7223 */ /* 0x020fce0000000005 */
.L_x_3:
[----:B------:R-:W-:Y:S05]  /*0790*/  BRA.U !UP1, `(.L_x_2) ;  /* 0x0000000109b07547 */ /* 0x000fea000b800000 */
[----:B------:R-:W-:Y:S01]  /*07a0*/  UISETP.NE.AND UP0, UPT, UR5, 0x1, UPT ;  /* 0x000000010500788c */ /* 0x000fe2000bf05270 */
[----:B------:R-:W-:Y:S01]  /*07b0*/  MOV R7, UR4 ;  /* 0x0000000400077c02 */ /* 0x000fe20008000f00 */
[----:B------:R-:W-:Y:S02]  /*07c0*/  ULOP3.LUT UR5, UR20, 0x1, URZ, 0xc0, !UPT ;  /* 0x0000000114057892 */ /* 0x000fe4000f8ec0ff */
[----:B------:R-:W-:Y:S02]  /*07d0*/  IMAD.U32 R15, RZ, RZ, UR20 ;  /* 0x00000014ff0f7e24 */ /* 0x000fe4000f8e00ff */
[----:B------:R-:W-:Y:S01]  /*07e0*/  UISETP.NE.U32.AND UP1, UPT, UR5, 0x1, UPT ;  /* 0x000000010500788c */ /* 0x000fe2000bf25070 */
[----:B------:R-:W-:-:S04]  /*07f0*/  PLOP3.LUT P1, PT, PT, PT, UP0, 0x80, 0x8 ;  /* 0x000000000008781c */ /* 0x000fc80003f2f008 */
[----:B------:R-:W1:Y:S01]  /*0800*/  @UP0 LDCU.64 UR6, c[0x0][0x388] ;  /* 0x00007100ff0607ac */ /* 0x000e620008000a00 */
[----:B------:R-:W-:Y:S01]  /*0810*/  PLOP3.LUT P0, PT, PT, PT, UP1, 0x80, 0x8 ;  /* 0x000000000008781c */ /* 0x000fe20003f0f018 */
[----:B------:R-:W2:Y:S01]  /*0820*/  @UP0 LDCU.64 UR8, c[0x0][0x390] ;  /* 0x00007200ff0807ac */ /* 0x000ea20008000a00 */
[----:B------:R-:W3:Y:S06]  /*0830*/  @UP0 LDCU.64 UR10, c[0x0][0x388] ;  /* 0x00007100ff0a07ac */ /* 0x000eec0008000a00 */
[C---:B------:R-:W-:Y:S01]  /*0840*/  @P1 VIADD R3, R13.reuse, UR4 ;  /* 0x000000040d031c36 */ /* 0x040fe20008000000 */
[----:B------:R-:W-:Y:S01]  /*0850*/  @P1 IADD3 R6, P2, PT, R13, UR4, RZ ;  /* 0x000000040d061c10 */ /* 0x000fe2000ff5e0ff */
[----:B------:R-:W4:Y:S01]  /*0860*/  @!UP1 LDCU.64 UR12, c[0x0][0x388] ;  /* 0x00007100ff0c97ac */ /* 0x000f220008000a00 */
[----:B------:R-:W-:Y:S01]  /*0870*/  @UP0 UIADD3 UR4, UPT, UPT, UR4, 0x2, URZ ;  /* 0x0000000204040890 */ /* 0x000fe2000fffe0ff */
[----:B-1----:R-:W-:-:S02]  /*0880*/  MOV R10, UR6 ;  /* 0x00000006000a7c02 */ /* 0x002fc40008000f00 */
[----:B------:R-:W-:Y:S01]  /*0890*/  MOV R11, UR7 ;  /* 0x00000007000b7c02 */ /* 0x000fe20008000f00 */
[----:B------:R-:W1:Y:S01]  /*08a0*/  @!UP1 LDCU.64 UR6, c[0x0][0x390] ;  /* 0x00007200ff0697ac */ /* 0x000e620008000a00 */
[----:B--2---:R-:W-:Y:S02]  /*08b0*/  MOV R4, UR8 ;  /* 0x0000000800047c02 */ /* 0x004fe40008000f00 */
[----:B------:R-:W-:Y:S01]  /*08c0*/  MOV R5, UR9 ;  /* 0x0000000900057c02 */ /* 0x000fe20008000f00 */
[----:B------:R-:W-:-:S04]  /*08d0*/  @P1 IMAD.WIDE.U32 R10, R3, 0x4, R10 ;  /* 0x00000004030a1825 */ /* 0x000fc800078e000a */
[----:B------:R-:W-:Y:S01]  /*08e0*/  @P1 IMAD R3, R7, UR20, R0 ;  /* 0x0000001407031c24 */ /* 0x000fe2000f8e0200 */
[----:B------:R-:W-:Y:S01]  /*08f0*/  @P1 IADD3.X R7, PT, PT, RZ, RZ, RZ, P2, !PT ;  /* 0x000000ffff071210 */ /* 0x000fe200017fe4ff */
[----:B0-----:R-:W2:Y:S01]  /*0900*/  @P1 LDG.E R11, desc[UR18][R10.64] ;  /* 0x000000120a0b1981 */ /* 0x001ea2000c1e1900 */
[C---:B---3--:R-:W-:Y:S01]  /*0910*/  @P1 LEA R2, P2, R6.reuse, UR10, 0x2 ;  /* 0x0000000a06021c11 */ /* 0x048fe2000f8410ff */
[----:B------:R-:W-:Y:S01]  /*0920*/  @P1 IMAD.WIDE R4, R3, 0x4, R4 ;  /* 0x0000000403041825 */ /* 0x000fe200078e0204 */
[----:B------:R-:W-:Y:S02]  /*0930*/  MOV R19, UR4 ;  /* 0x0000000400137c02 */ /* 0x000fe40008000f00 */
[----:B------:R-:W-:Y:S02]  /*0940*/  @P1 LEA.HI.X R3, R6, UR11, R7, 0x2, P2 ;  /* 0x0000000b06031c11 */ /* 0x000fe400090f1407 */
[----:B----4-:R-:W-:Y:S01]  /*0950*/  MOV R6, UR12 ;  /* 0x0000000c00067c02 */ /* 0x010fe20008000f00 */
[----:B------:R-:W-:Y:S01]  /*0960*/  @P1 IMAD.WIDE R14, R15, 0x4, R4 ;  /* 0x000000040f0e1825 */ /* 0x000fe200078e0204 */
[----:B------:R-:W-:Y:S01]  /*0970*/  MOV R7, UR13 ;  /* 0x0000000d00077c02 */ /* 0x000fe20008000f00 */
[----:B------:R-:W2:Y:S01]  /*0980*/  @P1 LDG.E R4, desc[UR18][R4.64] ;  /* 0x0000001204041981 */ /* 0x000ea2000c1e1900 */
[----:B------:R-:W-:Y:S01]  /*0990*/  @!P0 IADD3 R17, PT, PT, R13, UR4, RZ ;  /* 0x000000040d118c10 */ /* 0x000fe2000fffe0ff */
[----:B------:R-:W-:Y:S01]  /*09a0*/  @!P0 IMAD R19, R19, UR20, R0 ;  /* 0x0000001413138c24 */ /* 0x000fe2000f8e0200 */
[----:B-1----:R-:W-:Y:S01]  /*09b0*/  MOV R8, UR6 ;  /* 0x0000000600087c02 */ /* 0x002fe20008000f00 */
[----:B------:R-:W3:Y:S01]  /*09c0*/  @P1 LDG.E R14, desc[UR18][R14.64] ;  /* 0x000000120e0e1981 */ /* 0x000ee2000c1e1900 */
[----:B------:R-:W-:Y:S01]  /*09d0*/  MOV R9, UR7 ;  /* 0x0000000700097c02 */ /* 0x000fe20008000f00 */
[----:B------:R-:W-:-:S02]  /*09e0*/  @!P0 IMAD.WIDE.U32 R6, R17, 0x4, R6 ;  /* 0x0000000411068825 */ /* 0x000fc400078e0006 */
[----:B------:R-:W3:Y:S02]  /*09f0*/  @P1 LDG.E R2, desc[UR18][R2.64+0x4] ;  /* 0x0000041202021981 */ /* 0x000ee4000c1e1900 */
[----:B------:R-:W-:Y:S02]  /*0a00*/  @!P0 IMAD.WIDE R8, R19, 0x4, R8 ;  /* 0x0000000413088825 */ /* 0x000fe400078e0208 */
[----:B------:R-:W4:Y:S04]  /*0a10*/  @!P0 LDG.E R7, desc[UR18][R6.64] ;  /* 0x0000001206078981 */ /* 0x000f28000c1e1900 */
[----:B------:R-:W4:Y:S01]  /*0a20*/  @!P0 LDG.E R8, desc[UR18][R8.64] ;  /* 0x0000001208088981 */ /* 0x000f22000c1e1900 */
[----:B--2---:R-:W-:-:S04]  /*0a30*/  @P1 FFMA R11, R11, R4, R12 ;  /* 0x000000040b0b1223 */ /* 0x004fc8000000000c */
[----:B---3--:R-:W-:-:S04]  /*0a40*/  @P1 FFMA R12, R2, R14, R11 ;  /* 0x0000000e020c1223 */ /* 0x008fc8000000000b */
[----:B----4-:R-:W-:-:S07]  /*0a50*/  @!P0 FFMA R12, R7, R8, R12 ;  /* 0x00000008070c8223 */ /* 0x010fce000000000c */
.L_x_2:
[----:B------:R-:W1:Y:S01]  /*0a60*/  LDC.64 R2, c[0x0][0x380] ;  /* 0x0000e000ff027b82 */ /* 0x000e620000000a00 */
[----:B------:R-:W-:-:S05]  /*0a70*/  IADD3 R13, PT, PT, R0, R13, RZ ;  /* 0x0000000d000d7210 */ /* 0x000fca0007ffe0ff */
[----:B-1----:R-:W-:-:S05]  /*0a80*/  IMAD.WIDE R2, R13, 0x4, R2 ;  /* 0x000000040d027825 */ /* 0x002fca00078e0202 */
[----:B0-----:R-:W-:Y:S01]  /*0a90*/  STG.E desc[UR18][R2.64], R12 ;  /* 0x0000000c02007986 */ /* 0x001fe2000c101912 */
[----:B------:R-:W-:Y:S05]  /*0aa0*/  EXIT ;  /* 0x000000000000794d */ /* 0x000fea0003800000 */
.L_x_4:
[----:B------:R-:W-:-:S00]  /*0ab0*/  BRA `(.L_x_4) ;  /* 0xfffffffc00fc7947 */ /* 0x000fc0000383ffff */
[----:B------:R-:W-:-:S00]  /*0ac0*/  NOP ;  /* 0x0000000000007918 */ /* 0x000fc00000000000 */
        /* <DEDUP_REMOVED lines=11> */
.L_x_5:


//--------------------- .nv.shared.reserved.0     --------------------------
	.section	.nv.shared.reserved.0,"aw",@nobits
	.weak		__nv_reservedSMEM_offset_0_alias
	.size		__nv_reservedSMEM_offset_0_alias, 0, 64
	.other		__nv_reservedSMEM_offset_0_alias,@"STO_CUDA_RESERVED_SHARED STV_DEFAULT"
__nv_reservedSMEM_offset_0_alias:
	.zero		0
	.zero		64


//--------------------- .nv.constant0._Z12kernelMatMulPfS_S_i --------------------------
	.section	.nv.constant0._Z12kernelMatMulPfS_S_i,"a",@progbits
	.sectionflags	@""
	.align	4
.nv.constant0._Z12kernelMatMulPfS_S_i:
	.zero		924


//--------------------- SYMBOLS --------------------------

	.type		.nv.reservedSmem.offset0,@object
	.size		.nv.reservedSmem.offset0,0x4
